	.headerflags	@"EF_CUDA_TEXMODE_UNIFIED EF_CUDA_64BIT_ADDRESS EF_CUDA_ACCELERATORS EF_CUDA_SM90 EF_CUDA_VIRTUAL_SM(EF_CUDA_SM90)"
	.elftype	@"ET_EXEC"


//--------------------- .nv.info                  --------------------------
	.section	.nv.info,"",@"SHT_CUDA_INFO"
	.align	4


	//----- nvinfo : EIATTR_REGCOUNT
	.align		4
        /*0000*/ 	.byte	0x04, 0x2f
        /*0002*/ 	.short	(.L_3 - .L_2)
	.align		4
.L_2:
        /*0004*/ 	.word	index@(triton_poi_fused__native_batch_norm_legit_no_training_relu_23)
        /*0008*/ 	.word	0x00000011


	//----- nvinfo : EIATTR_MIN_STACK_SIZE
	.align		4
.L_3:
        /*000c*/ 	.byte	0x04, 0x12
        /*000e*/ 	.short	(.L_5 - .L_4)
	.align		4
.L_4:
        /*0010*/ 	.word	index@(triton_poi_fused__native_batch_norm_legit_no_training_relu_23)
        /*0014*/ 	.word	0x00000000


	//----- nvinfo : EIATTR_FRAME_SIZE
	.align		4
.L_5:
        /*0018*/ 	.byte	0x04, 0x11
        /*001a*/ 	.short	(.L_7 - .L_6)
	.align		4
.L_6:
        /*001c*/ 	.word	index@(triton_poi_fused__native_batch_norm_legit_no_training_relu_23)
        /*0020*/ 	.word	0x00000000


	//----- nvinfo : EIATTR_MIN_STACK_SIZE
	.align		4
.L_7:
        /*0024*/ 	.byte	0x04, 0x12
        /*0026*/ 	.short	(.L_9 - .L_8)
	.align		4
.L_8:
        /*0028*/ 	.word	index@(triton_poi_fused__native_batch_norm_legit_no_training_relu_23)
        /*002c*/ 	.word	0x00000000
.L_9:


//--------------------- .nv.info.triton_poi_fused__native_batch_norm_legit_no_training_relu_23 --------------------------
	.section	.nv.info.triton_poi_fused__native_batch_norm_legit_no_training_relu_23,"",@"SHT_CUDA_INFO"
	.sectionflags	@""
	.align	4


	//----- nvinfo : EIATTR_CUDA_API_VERSION
	.align		4
        /*0000*/ 	.byte	0x04, 0x37
        /*0002*/ 	.short	(.L_11 - .L_10)
.L_10:
        /*0004*/ 	.word	0x0000007c


	//----- nvinfo : EIATTR_KPARAM_INFO
	.align		4
.L_11:
        /*0008*/ 	.byte	0x04, 0x17
        /*000a*/ 	.short	(.L_13 - .L_12)
.L_12:
        /*000c*/ 	.word	0x00000000
        /*0010*/ 	.short	0x0006
        /*0012*/ 	.short	0x0030
        /*0014*/ 	.byte	0x00, 0xf0, 0x11, 0x00


	//----- nvinfo : EIATTR_KPARAM_INFO
	.align		4
.L_13:
        /*0018*/ 	.byte	0x04, 0x17
        /*001a*/ 	.short	(.L_15 - .L_14)
.L_14:
        /*001c*/ 	.word	0x00000000
        /*0020*/ 	.short	0x0005
        /*0022*/ 	.short	0x0028
        /*0024*/ 	.byte	0x00, 0xf4, 0x21, 0x00


	//----- nvinfo : EIATTR_KPARAM_INFO
	.align		4
.L_15:
        /*0028*/ 	.byte	0x04, 0x17
        /*002a*/ 	.short	(.L_17 - .L_16)
.L_16:
        /*002c*/ 	.word	0x00000000
        /*0030*/ 	.short	0x0004
        /*0032*/ 	.short	0x0020
        /*0034*/ 	.byte	0x00, 0xf4, 0x21, 0x00


	//----- nvinfo : EIATTR_KPARAM_INFO
	.align		4
.L_17:
        /*0038*/ 	.byte	0x04, 0x17
        /*003a*/ 	.short	(.L_19 - .L_18)
.L_18:
        /*003c*/ 	.word	0x00000000
        /*0040*/ 	.short	0x0003
        /*0042*/ 	.short	0x0018
        /*0044*/ 	.byte	0x00, 0xf4, 0x21, 0x00


	//----- nvinfo : EIATTR_KPARAM_INFO
	.align		4
.L_19:
        /*0048*/ 	.byte	0x04, 0x17
        /*004a*/ 	.short	(.L_21 - .L_20)
.L_20:
        /*004c*/ 	.word	0x00000000
        /*0050*/ 	.short	0x0002
        /*0052*/ 	.short	0x0010
        /*0054*/ 	.byte	0x00, 0xf4, 0x21, 0x00


	//----- nvinfo : EIATTR_KPARAM_INFO
	.align		4
.L_21:
        /*0058*/ 	.byte	0x04, 0x17
        /*005a*/ 	.short	(.L_23 - .L_22)
.L_22:
        /*005c*/ 	.word	0x00000000
        /*0060*/ 	.short	0x0001
        /*0062*/ 	.short	0x0008
        /*0064*/ 	.byte	0x00, 0xf4, 0x21, 0x00


	//----- nvinfo : EIATTR_KPARAM_INFO
	.align		4
.L_23:
        /*0068*/ 	.byte	0x04, 0x17
        /*006a*/ 	.short	(.L_25 - .L_24)
.L_24:
        /*006c*/ 	.word	0x00000000
        /*0070*/ 	.short	0x0000
        /*0072*/ 	.short	0x0000
        /*0074*/ 	.byte	0x00, 0xf4, 0x21, 0x00


	//----- nvinfo : EIATTR_SPARSE_MMA_MASK
	.align		4
.L_25:
        /*0078*/ 	.byte	0x03, 0x50
        /*007a*/ 	.short	0x0000


	//----- nvinfo : EIATTR_MAXREG_COUNT
	.align		4
        /*007c*/ 	.byte	0x03, 0x1b
        /*007e*/ 	.short	0x00ff


	//----- nvinfo : EIATTR_EXIT_INSTR_OFFSETS
	.align		4
        /*0080*/ 	.byte	0x04, 0x1c
        /*0082*/ 	.short	(.L_27 - .L_26)


	//   ....[0]....
.L_26:
        /*0084*/ 	.word	0x00000350


	//----- nvinfo : EIATTR_REQNTID
	.align		4
.L_27:
        /*0088*/ 	.byte	0x04, 0x10
        /*008a*/ 	.short	(.L_29 - .L_28)
.L_28:
        /*008c*/ 	.word	0x00000080
        /*0090*/ 	.word	0x00000001
        /*0094*/ 	.word	0x00000001


	//----- nvinfo : EIATTR_CBANK_PARAM_SIZE
	.align		4
.L_29:
        /*0098*/ 	.byte	0x03, 0x19
        /*009a*/ 	.short	0x0034


	//----- nvinfo : EIATTR_PARAM_CBANK
	.align		4
        /*009c*/ 	.byte	0x04, 0x0a
        /*009e*/ 	.short	(.L_31 - .L_30)
	.align		4
.L_30:
        /*00a0*/ 	.word	index@(.nv.constant0.triton_poi_fused__native_batch_norm_legit_no_training_relu_23)
        /*00a4*/ 	.short	0x0210
        /*00a6*/ 	.short	0x0034


	//----- nvinfo : EIATTR_SW_WAR
	.align		4
.L_31:
        /*00a8*/ 	.byte	0x04, 0x36
        /*00aa*/ 	.short	(.L_33 - .L_32)
.L_32:
        /*00ac*/ 	.word	0x00000008
.L_33:


//--------------------- .nv.callgraph             --------------------------
	.section	.nv.callgraph,"",@"SHT_CUDA_CALLGRAPH"
	.align	4
	.sectionentsize	8
	.align		4
        /*0000*/ 	.word	0x00000000
	.align		4
        /*0004*/ 	.word	0xffffffff
	.align		4
        /*0008*/ 	.word	0x00000000
	.align		4
        /*000c*/ 	.word	0xfffffffe
	.align		4
        /*0010*/ 	.word	0x00000000
	.align		4
        /*0014*/ 	.word	0xfffffffd
	.align		4
        /*0018*/ 	.word	0x00000000
	.align		4
        /*001c*/ 	.word	0xfffffffc


//--------------------- .nv.constant4             --------------------------
	.section	.nv.constant4,"a",@progbits
	.align	8
	.align		8
.nv.constant4:
        /*0000*/ 	.dword	_$_str
	.align		8
        /*0008*/ 	.dword	_$_str_$_2


//--------------------- .text.triton_poi_fused__native_batch_norm_legit_no_training_relu_23 --------------------------
	.section	.text.triton_poi_fused__native_batch_norm_legit_no_training_relu_23,"ax",@progbits
	.align	128
        .global         triton_poi_fused__native_batch_norm_legit_no_training_relu_23
        .type           triton_poi_fused__native_batch_norm_legit_no_training_relu_23,@function
        .size           triton_poi_fused__native_batch_norm_legit_no_training_relu_23,(.L_x_1 - triton_poi_fused__native_batch_norm_legit_no_training_relu_23)
        .other          triton_poi_fused__native_batch_norm_legit_no_training_relu_23,@"STO_CUDA_ENTRY STV_DEFAULT"
triton_poi_fused__native_batch_norm_legit_no_training_relu_23:
.text.triton_poi_fused__native_batch_norm_legit_no_training_relu_23:
[----:B------:R-:W-:Y:S01]  /*0000*/  LDC R1, c[0x0][0x28] ;  /* 0x00000a00ff017b82 */ /* 0x000fe20000000800 */
[----:B------:R-:W1:Y:S07]  /*0010*/  S2R R0, SR_TID.X ;  /* 0x0000000000007919 */ /* 0x000e6e0000002100 */
[----:B------:R-:W2:Y:S01]  /*0020*/  LDC.64 R6, c[0x0][0x220] ;  /* 0x00008800ff067b82 */ /* 0x000ea20000000a00 */
[----:B------:R-:W-:Y:S01]  /*0030*/  ULDC.64 UR4, c[0x0][0x208] ;  /* 0x0000820000047ab9 */ /* 0x000fe20000000a00 */
[----:B------:R-:W3:Y:S06]  /*0040*/  S2R R5, SR_CTAID.X ;  /* 0x0000000000057919 */ /* 0x000eec0000002500 */
[----:B------:R-:W4:Y:S08]  /*0050*/  LDC.64 R8, c[0x0][0x228] ;  /* 0x00008a00ff087b82 */ /* 0x000f300000000a00 */
[----:B------:R-:W5:Y:S01]  /*0060*/  LDC.64 R10, c[0x0][0x230] ;  /* 0x00008c00ff0a7b82 */ /* 0x000f620000000a00 */
[----:B-1----:R-:W-:-:S02]  /*0070*/  SHF.L.U32 R0, R0, 0x1, RZ ;  /* 0x0000000100007819 */ /* 0x002fc400000006ff */
[----:B---3--:R-:W-:Y:S02]  /*0080*/  SHF.R.S32.HI R3, RZ, 0x17, R5 ;  /* 0x00000017ff037819 */ /* 0x008fe40000011405 */
[----:B------:R-:W-:Y:S02]  /*0090*/  LOP3.LUT R0, R0, 0xfe, RZ, 0xc0, !PT ;  /* 0x000000fe00007812 */ /* 0x000fe400078ec0ff */
[----:B------:R-:W-:Y:S02]  /*00a0*/  SGXT R3, R3, 0x1 ;  /* 0x000000010303781a */ /* 0x000fe40000000200 */
[----:B------:R-:W-:Y:S02]  /*00b0*/  LEA R0, R5, R0, 0x8 ;  /* 0x0000000005007211 */ /* 0x000fe400078e40ff */
[----:B------:R-:W1:Y:S02]  /*00c0*/  LDC.64 R4, c[0x0][0x218] ;  /* 0x00008600ff047b82 */ /* 0x000e640000000a00 */
[----:B------:R-:W-:-:S04]  /*00d0*/  LEA.HI R3, R3, R0, RZ, 0x6 ;  /* 0x0000000003037211 */ /* 0x000fc800078f30ff */
[----:B------:R-:W-:-:S04]  /*00e0*/  SHF.R.S32.HI R3, RZ, 0x6, R3 ;  /* 0x00000006ff037819 */ /* 0x000fc80000011403 */
[----:B------:R-:W-:-:S04]  /*00f0*/  LEA.HI R2, R3, R3, RZ, 0x5 ;  /* 0x0000000303027211 */ /* 0x000fc800078f28ff */
[----:B------:R-:W-:-:S04]  /*0100*/  LOP3.LUT R2, R2, 0xffffffe0, RZ, 0xc0, !PT ;  /* 0xffffffe002027812 */ /* 0x000fc800078ec0ff */
[----:B------:R-:W-:Y:S02]  /*0110*/  IADD3 R13, R3, -R2, RZ ;  /* 0x80000002030d7210 */ /* 0x000fe40007ffe0ff */
[----:B------:R-:W3:Y:S03]  /*0120*/  LDC.64 R2, c[0x0][0x210] ;  /* 0x00008400ff027b82 */ /* 0x000ee60000000a00 */
[----:B--2---:R-:W-:-:S06]  /*0130*/  IMAD.WIDE R6, R13, 0x4, R6 ;  /* 0x000000040d067825 */ /* 0x004fcc00078e0206 */
[----:B------:R-:W2:Y:S01]  /*0140*/  LDG.E.EL R6, desc[UR4][R6.64] ;  /* 0x0000000406067981 */ /* 0x000ea2000c2e1900 */
[----:B-1----:R-:W-:-:S05]  /*0150*/  IMAD.WIDE R4, R13, 0x4, R4 ;  /* 0x000000040d047825 */ /* 0x002fca00078e0204 */
[----:B------:R1:W2:Y:S01]  /*0160*/  LDG.E.EL R12, desc[UR4][R4.64] ;  /* 0x00000004040c7981 */ /* 0x0002a2000c2e1900 */
[----:B---3--:R-:W-:Y:S01]  /*0170*/  IMAD.WIDE R2, R0, 0x4, R2 ;  /* 0x0000000400027825 */ /* 0x008fe200078e0202 */
[----:B------:R-:W-:Y:S01]  /*0180*/  HFMA2.MMA R14, -RZ, RZ, 1.625, 0 ;  /* 0x3e800000ff0e7435 */ /* 0x000fe200000001ff */
[----:B-1----:R-:W1:Y:S04]  /*0190*/  LDC.64 R4, c[0x0][0x238] ;  /* 0x00008e00ff047b82 */ /* 0x002e680000000a00 */
[----:B------:R-:W3:Y:S01]  /*01a0*/  LDG.E.64 R2, desc[UR4][R2.64] ;  /* 0x0000000402027981 */ /* 0x000ee2000c1e1b00 */
[----:B----4-:R-:W-:-:S04]  /*01b0*/  IMAD.WIDE R8, R13, 0x4, R8 ;  /* 0x000000040d087825 */ /* 0x010fc800078e0208 */
[----:B-----5:R-:W-:Y:S02]  /*01c0*/  IMAD.WIDE R10, R13, 0x4, R10 ;  /* 0x000000040d0a7825 */ /* 0x020fe400078e020a */
[----:B------:R-:W4:Y:S04]  /*01d0*/  LDG.E.EL R8, desc[UR4][R8.64] ;  /* 0x0000000408087981 */ /* 0x000f28000c2e1900 */
[----:B------:R-:W4:Y:S01]  /*01e0*/  LDG.E.EL R11, desc[UR4][R10.64] ;  /* 0x000000040a0b7981 */ /* 0x000f22000c2e1900 */
[----:B-1----:R-:W-:-:S04]  /*01f0*/  IMAD.WIDE R4, R0, 0x4, R4 ;  /* 0x0000000400047825 */ /* 0x002fc800078e0204 */
[----:B--2---:R-:W-:-:S04]  /*0200*/  FADD R6, R6, 9.9999997473787516356e-06 ;  /* 0x3727c5ac06067421 */ /* 0x004fc80000000000 */
[----:B------:R-:W1:Y:S02]  /*0210*/  MUFU.SQRT R7, R6 ;  /* 0x0000000600077308 */ /* 0x000e640000002000 */
[C---:B-1----:R-:W-:Y:S02]  /*0220*/  FSETP.GT.AND P0, PT, R7.reuse, 8.50705917302346158658e+37, PT ;  /* 0x7e8000000700780b */ /* 0x042fe40003f04000 */
[----:B------:R-:W-:-:S11]  /*0230*/  FSETP.GEU.AND P1, PT, R7, 1.175494350822287508e-38, PT ;  /* 0x008000000700780b */ /* 0x000fd60003f2e000 */
[----:B------:R-:W-:-:S04]  /*0240*/  @P0 FMUL R7, R7, 0.25 ;  /* 0x3e80000007070820 */ /* 0x000fc80000400000 */
[----:B------:R-:W-:-:S06]  /*0250*/  @!P1 FMUL R7, R7, 16777216 ;  /* 0x4b80000007079820 */ /* 0x000fcc0000400000 */
[----:B------:R-:W1:Y:S01]  /*0260*/  MUFU.RCP R7, R7 ;  /* 0x0000000700077308 */ /* 0x000e620000001000 */
[----:B------:R-:W-:Y:S01]  /*0270*/  FSEL R14, R14, 1, P0 ;  /* 0x3f8000000e0e7808 */ /* 0x000fe20000000000 */
[----:B---3--:R-:W-:-:S04]  /*0280*/  FADD R2, R2, -R12 ;  /* 0x8000000c02027221 */ /* 0x008fc80000000000 */
[----:B------:R-:W-:Y:S01]  /*0290*/  @!P1 FMUL R14, R14, 16777216 ;  /* 0x4b8000000e0e9820 */ /* 0x000fe20000400000 */
[----:B------:R-:W-:-:S03]  /*02a0*/  FADD R3, R3, -R12 ;  /* 0x8000000c03037221 */ /* 0x000fc60000000000 */
[----:B-1----:R-:W-:-:S04]  /*02b0*/  FMUL R14, R7, R14 ;  /* 0x0000000e070e7220 */ /* 0x002fc80000400000 */
[-C--:B------:R-:W-:Y:S01]  /*02c0*/  FMUL R2, R2, R14.reuse ;  /* 0x0000000e02027220 */ /* 0x080fe20000400000 */
[----:B------:R-:W-:-:S03]  /*02d0*/  FMUL R14, R3, R14 ;  /* 0x0000000e030e7220 */ /* 0x000fc60000400000 */
[C-C-:B----4-:R-:W-:Y:S01]  /*02e0*/  FFMA R2, R8.reuse, R2, R11.reuse ;  /* 0x0000000208027223 */ /* 0x150fe2000000000b */
[----:B------:R-:W-:-:S04]  /*02f0*/  FFMA R14, R8, R14, R11 ;  /* 0x0000000e080e7223 */ /* 0x000fc8000000000b */
[----:B------:R-:W-:Y:S02]  /*0300*/  FSETP.GEU.AND P0, PT, R2, RZ, PT ;  /* 0x000000ff0200720b */ /* 0x000fe40003f0e000 */
[----:B------:R-:W-:Y:S02]  /*0310*/  FSETP.GEU.AND P1, PT, R14, RZ, PT ;  /* 0x000000ff0e00720b */ /* 0x000fe40003f2e000 */
[----:B------:R-:W-:Y:S02]  /*0320*/  FSEL R2, R2, RZ, P0 ;  /* 0x000000ff02027208 */ /* 0x000fe40000000000 */
[----:B------:R-:W-:-:S05]  /*0330*/  FSEL R3, R14, RZ, P1 ;  /* 0x000000ff0e037208 */ /* 0x000fca0000800000 */
[----:B------:R-:W-:Y:S01]  /*0340*/  STG.E.64 desc[UR4][R4.64], R2 ;  /* 0x0000000204007986 */ /* 0x000fe2000c101b04 */
[----:B------:R-:W-:Y:S05]  /*0350*/  EXIT ;  /* 0x000000000000794d */ /* 0x000fea0003800000 */
.L_x_0:
[----:B------:R-:W-:-:S00]  /*0360*/  BRA `(.L_x_0) ;  /* 0xfffffffc00fc7947 */ /* 0x000fc0000383ffff */
[----:B------:R-:W-:-:S00]  /*0370*/  NOP ;  /* 0x0000000000007918 */ /* 0x000fc00000000000 */
        /* <DEDUP_REMOVED lines=8> */
.L_x_1:


//--------------------- .nv.global.init           --------------------------
	.section	.nv.global.init,"aw",@progbits
.nv.global.init:
	.type		_$_str,@object
	.size		_$_str,(_$_str_$_2 - _$_str)
_$_str:
        /*0000*/ 	.byte	0x5f, 0x5f, 0x43, 0x55, 0x44, 0x41, 0x5f, 0x46, 0x54, 0x5a, 0x00
	.type		_$_str_$_2,@object
	.size		_$_str_$_2,(.L_1 - _$_str_$_2)
_$_str_$_2:
        /*000b*/ 	.byte	0x5f, 0x5f, 0x43, 0x55, 0x44, 0x41, 0x5f, 0x50, 0x52, 0x45, 0x43, 0x5f, 0x53, 0x51, 0x52, 0x54
        /*001b*/ 	.byte	0x00
.L_1:


//--------------------- .nv.constant0.triton_poi_fused__native_batch_norm_legit_no_training_relu_23 --------------------------
	.section	.nv.constant0.triton_poi_fused__native_batch_norm_legit_no_training_relu_23,"a",@progbits
	.sectionflags	@""
	.align	4
.nv.constant0.triton_poi_fused__native_batch_norm_legit_no_training_relu_23:
	.zero		580
